//
// Generated by NVIDIA NVVM Compiler
//
// Compiler Build ID: CL-36424714
// Cuda compilation tools, release 13.0, V13.0.88
// Based on NVVM 20.0.0
//

.version 9.0
.target sm_100
.address_size 64

	// .globl	_Z13conv2d_kernelPKfS0_Pfiii

.visible .entry _Z13conv2d_kernelPKfS0_Pfiii(
	.param .u64 .ptr .align 1 _Z13conv2d_kernelPKfS0_Pfiii_param_0,
	.param .u64 .ptr .align 1 _Z13conv2d_kernelPKfS0_Pfiii_param_1,
	.param .u64 .ptr .align 1 _Z13conv2d_kernelPKfS0_Pfiii_param_2,
	.param .u32 _Z13conv2d_kernelPKfS0_Pfiii_param_3,
	.param .u32 _Z13conv2d_kernelPKfS0_Pfiii_param_4,
	.param .u32 _Z13conv2d_kernelPKfS0_Pfiii_param_5
)
{
	.reg .pred 	%p<15>;
	.reg .b32 	%r<52>;
	.reg .b32 	%f<119>;
	.reg .b64 	%rd<45>;

	ld.param.u64 	%rd10, [_Z13conv2d_kernelPKfS0_Pfiii_param_0];
	ld.param.u64 	%rd11, [_Z13conv2d_kernelPKfS0_Pfiii_param_1];
	ld.param.u64 	%rd9, [_Z13conv2d_kernelPKfS0_Pfiii_param_2];
	ld.param.u32 	%r24, [_Z13conv2d_kernelPKfS0_Pfiii_param_3];
	ld.param.u32 	%r22, [_Z13conv2d_kernelPKfS0_Pfiii_param_4];
	ld.param.u32 	%r23, [_Z13conv2d_kernelPKfS0_Pfiii_param_5];
	cvta.to.global.u64 	%rd1, %rd11;
	cvta.to.global.u64 	%rd2, %rd10;
	mov.u32 	%r25, %ctaid.x;
	mov.u32 	%r26, %ntid.x;
	mov.u32 	%r27, %tid.x;
	mad.lo.s32 	%r1, %r25, %r26, %r27;
	mov.u32 	%r28, %ctaid.y;
	mov.u32 	%r29, %ntid.y;
	mad.lo.s32 	%r30, %r28, %r29, %r27;
	sub.s32 	%r31, %r24, %r23;
	sub.s32 	%r3, %r22, %r23;
	setp.gt.s32 	%p1, %r1, %r3;
	setp.gt.s32 	%p2, %r30, %r31;
	or.pred  	%p3, %p1, %p2;
	@%p3 bra 	$L__BB0_18;
	setp.lt.s32 	%p4, %r23, 1;
	mov.f32 	%f117, 0f00000000;
	@%p4 bra 	$L__BB0_17;
	and.b32  	%r4, %r23, 15;
	and.b32  	%r5, %r23, 7;
	and.b32  	%r6, %r23, 2147483632;
	and.b32  	%r7, %r23, 3;
	neg.s32 	%r8, %r6;
	add.s64 	%rd3, %rd2, 32;
	mov.f32 	%f117, 0f00000000;
	mov.b32 	%r46, 0;
$L__BB0_3:
	setp.lt.u32 	%p5, %r23, 16;
	add.s32 	%r35, %r46, %r30;
	mad.lo.s32 	%r10, %r35, %r22, %r1;
	mul.lo.s32 	%r11, %r46, %r23;
	mov.b32 	%r50, 0;
	@%p5 bra 	$L__BB0_6;
	mul.wide.u32 	%rd12, %r11, 4;
	add.s64 	%rd13, %rd1, %rd12;
	add.s64 	%rd44, %rd13, 32;
	mov.u32 	%r47, %r10;
	mov.u32 	%r48, %r8;
$L__BB0_5:
	.pragma "nounroll";
	mul.wide.s32 	%rd14, %r47, 4;
	add.s64 	%rd15, %rd3, %rd14;
	ld.global.f32 	%f20, [%rd15+-32];
	ld.global.f32 	%f21, [%rd44+-32];
	fma.rn.f32 	%f22, %f20, %f21, %f117;
	ld.global.f32 	%f23, [%rd15+-28];
	ld.global.f32 	%f24, [%rd44+-28];
	fma.rn.f32 	%f25, %f23, %f24, %f22;
	ld.global.f32 	%f26, [%rd15+-24];
	ld.global.f32 	%f27, [%rd44+-24];
	fma.rn.f32 	%f28, %f26, %f27, %f25;
	ld.global.f32 	%f29, [%rd15+-20];
	ld.global.f32 	%f30, [%rd44+-20];
	fma.rn.f32 	%f31, %f29, %f30, %f28;
	ld.global.f32 	%f32, [%rd15+-16];
	ld.global.f32 	%f33, [%rd44+-16];
	fma.rn.f32 	%f34, %f32, %f33, %f31;
	ld.global.f32 	%f35, [%rd15+-12];
	ld.global.f32 	%f36, [%rd44+-12];
	fma.rn.f32 	%f37, %f35, %f36, %f34;
	ld.global.f32 	%f38, [%rd15+-8];
	ld.global.f32 	%f39, [%rd44+-8];
	fma.rn.f32 	%f40, %f38, %f39, %f37;
	ld.global.f32 	%f41, [%rd15+-4];
	ld.global.f32 	%f42, [%rd44+-4];
	fma.rn.f32 	%f43, %f41, %f42, %f40;
	ld.global.f32 	%f44, [%rd15];
	ld.global.f32 	%f45, [%rd44];
	fma.rn.f32 	%f46, %f44, %f45, %f43;
	ld.global.f32 	%f47, [%rd15+4];
	ld.global.f32 	%f48, [%rd44+4];
	fma.rn.f32 	%f49, %f47, %f48, %f46;
	ld.global.f32 	%f50, [%rd15+8];
	ld.global.f32 	%f51, [%rd44+8];
	fma.rn.f32 	%f52, %f50, %f51, %f49;
	ld.global.f32 	%f53, [%rd15+12];
	ld.global.f32 	%f54, [%rd44+12];
	fma.rn.f32 	%f55, %f53, %f54, %f52;
	ld.global.f32 	%f56, [%rd15+16];
	ld.global.f32 	%f57, [%rd44+16];
	fma.rn.f32 	%f58, %f56, %f57, %f55;
	ld.global.f32 	%f59, [%rd15+20];
	ld.global.f32 	%f60, [%rd44+20];
	fma.rn.f32 	%f61, %f59, %f60, %f58;
	ld.global.f32 	%f62, [%rd15+24];
	ld.global.f32 	%f63, [%rd44+24];
	fma.rn.f32 	%f64, %f62, %f63, %f61;
	ld.global.f32 	%f65, [%rd15+28];
	ld.global.f32 	%f66, [%rd44+28];
	fma.rn.f32 	%f117, %f65, %f66, %f64;
	add.s32 	%r48, %r48, 16;
	add.s32 	%r47, %r47, 16;
	add.s64 	%rd44, %rd44, 64;
	setp.ne.s32 	%p6, %r48, 0;
	mov.u32 	%r50, %r6;
	@%p6 bra 	$L__BB0_5;
$L__BB0_6:
	setp.eq.s32 	%p7, %r4, 0;
	@%p7 bra 	$L__BB0_16;
	add.s32 	%r36, %r4, -1;
	setp.lt.u32 	%p8, %r36, 7;
	@%p8 bra 	$L__BB0_9;
	add.s32 	%r37, %r10, %r50;
	mul.wide.s32 	%rd16, %r37, 4;
	add.s64 	%rd17, %rd2, %rd16;
	ld.global.f32 	%f68, [%rd17];
	add.s32 	%r38, %r50, %r11;
	mul.wide.u32 	%rd18, %r38, 4;
	add.s64 	%rd19, %rd1, %rd18;
	ld.global.f32 	%f69, [%rd19];
	fma.rn.f32 	%f70, %f68, %f69, %f117;
	ld.global.f32 	%f71, [%rd17+4];
	cvt.u64.u32 	%rd20, %r11;
	cvt.u64.u32 	%rd21, %r50;
	add.s64 	%rd22, %rd21, %rd20;
	shl.b64 	%rd23, %rd22, 2;
	add.s64 	%rd24, %rd1, %rd23;
	ld.global.f32 	%f72, [%rd24+4];
	fma.rn.f32 	%f73, %f71, %f72, %f70;
	ld.global.f32 	%f74, [%rd17+8];
	ld.global.f32 	%f75, [%rd24+8];
	fma.rn.f32 	%f76, %f74, %f75, %f73;
	ld.global.f32 	%f77, [%rd17+12];
	ld.global.f32 	%f78, [%rd24+12];
	fma.rn.f32 	%f79, %f77, %f78, %f76;
	ld.global.f32 	%f80, [%rd17+16];
	ld.global.f32 	%f81, [%rd24+16];
	fma.rn.f32 	%f82, %f80, %f81, %f79;
	ld.global.f32 	%f83, [%rd17+20];
	ld.global.f32 	%f84, [%rd24+20];
	fma.rn.f32 	%f85, %f83, %f84, %f82;
	ld.global.f32 	%f86, [%rd17+24];
	ld.global.f32 	%f87, [%rd24+24];
	fma.rn.f32 	%f88, %f86, %f87, %f85;
	ld.global.f32 	%f89, [%rd17+28];
	ld.global.f32 	%f90, [%rd24+28];
	fma.rn.f32 	%f117, %f89, %f90, %f88;
	add.s32 	%r50, %r50, 8;
$L__BB0_9:
	setp.eq.s32 	%p9, %r5, 0;
	@%p9 bra 	$L__BB0_16;
	add.s32 	%r39, %r5, -1;
	setp.lt.u32 	%p10, %r39, 3;
	@%p10 bra 	$L__BB0_12;
	add.s32 	%r40, %r10, %r50;
	mul.wide.s32 	%rd25, %r40, 4;
	add.s64 	%rd26, %rd2, %rd25;
	ld.global.f32 	%f92, [%rd26];
	add.s32 	%r41, %r50, %r11;
	mul.wide.u32 	%rd27, %r41, 4;
	add.s64 	%rd28, %rd1, %rd27;
	ld.global.f32 	%f93, [%rd28];
	fma.rn.f32 	%f94, %f92, %f93, %f117;
	ld.global.f32 	%f95, [%rd26+4];
	cvt.u64.u32 	%rd29, %r11;
	cvt.u64.u32 	%rd30, %r50;
	add.s64 	%rd31, %rd30, %rd29;
	shl.b64 	%rd32, %rd31, 2;
	add.s64 	%rd33, %rd1, %rd32;
	ld.global.f32 	%f96, [%rd33+4];
	fma.rn.f32 	%f97, %f95, %f96, %f94;
	ld.global.f32 	%f98, [%rd26+8];
	ld.global.f32 	%f99, [%rd33+8];
	fma.rn.f32 	%f100, %f98, %f99, %f97;
	ld.global.f32 	%f101, [%rd26+12];
	ld.global.f32 	%f102, [%rd33+12];
	fma.rn.f32 	%f117, %f101, %f102, %f100;
	add.s32 	%r50, %r50, 4;
$L__BB0_12:
	setp.eq.s32 	%p11, %r7, 0;
	@%p11 bra 	$L__BB0_16;
	setp.eq.s32 	%p12, %r7, 1;
	add.s32 	%r42, %r10, %r50;
	mul.wide.s32 	%rd34, %r42, 4;
	add.s64 	%rd7, %rd2, %rd34;
	ld.global.f32 	%f103, [%rd7];
	add.s32 	%r43, %r50, %r11;
	mul.wide.u32 	%rd35, %r43, 4;
	add.s64 	%rd36, %rd1, %rd35;
	ld.global.f32 	%f104, [%rd36];
	fma.rn.f32 	%f117, %f103, %f104, %f117;
	@%p12 bra 	$L__BB0_16;
	setp.eq.s32 	%p13, %r7, 2;
	ld.global.f32 	%f105, [%rd7+4];
	cvt.u64.u32 	%rd37, %r11;
	cvt.u64.u32 	%rd38, %r50;
	add.s64 	%rd39, %rd38, %rd37;
	shl.b64 	%rd40, %rd39, 2;
	add.s64 	%rd8, %rd1, %rd40;
	ld.global.f32 	%f106, [%rd8+4];
	fma.rn.f32 	%f117, %f105, %f106, %f117;
	@%p13 bra 	$L__BB0_16;
	ld.global.f32 	%f107, [%rd7+8];
	ld.global.f32 	%f108, [%rd8+8];
	fma.rn.f32 	%f117, %f107, %f108, %f117;
$L__BB0_16:
	add.s32 	%r46, %r46, 1;
	setp.ne.s32 	%p14, %r46, %r23;
	@%p14 bra 	$L__BB0_3;
$L__BB0_17:
	mad.lo.s32 	%r44, %r30, %r3, %r30;
	add.s32 	%r45, %r44, %r1;
	cvta.to.global.u64 	%rd41, %rd9;
	mul.wide.s32 	%rd42, %r45, 4;
	add.s64 	%rd43, %rd41, %rd42;
	st.global.f32 	[%rd43], %f117;
$L__BB0_18:
	ret;

}


// ===== COMPILED SASS (sm_100) =====

	.target	sm_100

	.elftype	@"ET_EXEC"


//--------------------- .note.nv.tkinfo           --------------------------
	.section	.note.nv.tkinfo,"",@"SHT_NOTE"
	.sectionflags	@"SHF_NOTE_NV_TKINFO"
	.tkinfo
        /*0018*/ 	.word	0x00000002
        /*0030*/ 	.string	""
        /*0030*/ 	.string	"ptxas"
        /*0030*/ 	.string	"Cuda compilation tools, release 13.0, V13.0.88"
        /*0030*/ 	.string	"Build cuda_13.0.r13.0/compiler.36424714_0"
        /*0030*/ 	.string	"-arch sm_100 -m 64 "



//--------------------- .note.nv.cuinfo           --------------------------
	.section	.note.nv.cuinfo,"",@"SHT_NOTE"
	.sectionflags	@"SHF_NOTE_NV_CUINFO"
        /*0018*/ 	.short	0x0002
        /*001a*/ 	.short	0x0064
        /*001c*/ 	.short	0x0082
	.zero		2


//--------------------- .nv.info                  --------------------------
	.section	.nv.info,"",@"SHT_CUDA_INFO"
	.align	4


	//----- nvinfo : EIATTR_REGCOUNT
	.align		4
        /*0000*/ 	.byte	0x04, 0x2f
        /*0002*/ 	.short	(.L_1 - .L_0)
	.align		4
.L_0:
        /*0004*/ 	.word	index@(_Z13conv2d_kernelPKfS0_Pfiii)
        /*0008*/ 	.word	0x00000020


	//----- nvinfo : EIATTR_FRAME_SIZE
	.align		4
.L_1:
        /*000c*/ 	.byte	0x04, 0x11
        /*000e*/ 	.short	(.L_3 - .L_2)
	.align		4
.L_2:
        /*0010*/ 	.word	index@(_Z13conv2d_kernelPKfS0_Pfiii)
        /*0014*/ 	.word	0x00000000


	//----- nvinfo : EIATTR_MIN_STACK_SIZE
	.align		4
.L_3:
        /*0018*/ 	.byte	0x04, 0x12
        /*001a*/ 	.short	(.L_5 - .L_4)
	.align		4
.L_4:
        /*001c*/ 	.word	index@(_Z13conv2d_kernelPKfS0_Pfiii)
        /*0020*/ 	.word	0x00000000
.L_5:


//--------------------- .nv.compat                --------------------------
	.section	.nv.compat,"",@"SHT_CUDA_COMPAT_INFO"
	.align	4
        /*0000*/ 	.byte	0x02, 0x09, 0x00, 0x00, 0x02, 0x02, 0x01, 0x00, 0x02, 0x05, 0x05, 0x00, 0x03, 0x07, 0x01, 0x01
        /*0010*/ 	.byte	0x02, 0x03, 0x00, 0x00, 0x02, 0x06, 0x01, 0x00, 0x04, 0x0b, 0x08, 0x00, 0x09, 0x00, 0x00, 0x00
        /*0020*/ 	.byte	0x00, 0x00, 0x00, 0x00


//--------------------- .nv.info._Z13conv2d_kernelPKfS0_Pfiii --------------------------
	.section	.nv.info._Z13conv2d_kernelPKfS0_Pfiii,"",@"SHT_CUDA_INFO"
	.sectionflags	@""
	.align	4


	//----- nvinfo : EIATTR_CUDA_API_VERSION
	.align		4
        /*0000*/ 	.byte	0x04, 0x37
        /*0002*/ 	.short	(.L_7 - .L_6)
.L_6:
        /*0004*/ 	.word	0x00000082


	//----- nvinfo : EIATTR_KPARAM_INFO
	.align		4
.L_7:
        /*0008*/ 	.byte	0x04, 0x17
        /*000a*/ 	.short	(.L_9 - .L_8)
.L_8:
        /*000c*/ 	.word	0x00000000
        /*0010*/ 	.short	0x0005
        /*0012*/ 	.short	0x0020
        /*0014*/ 	.byte	0x00, 0xf0, 0x11, 0x00


	//----- nvinfo : EIATTR_KPARAM_INFO
	.align		4
.L_9:
        /*0018*/ 	.byte	0x04, 0x17
        /*001a*/ 	.short	(.L_11 - .L_10)
.L_10:
        /*001c*/ 	.word	0x00000000
        /*0020*/ 	.short	0x0004
        /*0022*/ 	.short	0x001c
        /*0024*/ 	.byte	0x00, 0xf0, 0x11, 0x00


	//----- nvinfo : EIATTR_KPARAM_INFO
	.align		4
.L_11:
        /*0028*/ 	.byte	0x04, 0x17
        /*002a*/ 	.short	(.L_13 - .L_12)
.L_12:
        /*002c*/ 	.word	0x00000000
        /*0030*/ 	.short	0x0003
        /*0032*/ 	.short	0x0018
        /*0034*/ 	.byte	0x00, 0xf0, 0x11, 0x00


	//----- nvinfo : EIATTR_KPARAM_INFO
	.align		4
.L_13:
        /*0038*/ 	.byte	0x04, 0x17
        /*003a*/ 	.short	(.L_15 - .L_14)
.L_14:
        /*003c*/ 	.word	0x00000000
        /*0040*/ 	.short	0x0002
        /*0042*/ 	.short	0x0010
        /*0044*/ 	.byte	0x00, 0xf5, 0x21, 0x00


	//----- nvinfo : EIATTR_KPARAM_INFO
	.align		4
.L_15:
        /*0048*/ 	.byte	0x04, 0x17
        /*004a*/ 	.short	(.L_17 - .L_16)
.L_16:
        /*004c*/ 	.word	0x00000000
        /*0050*/ 	.short	0x0001
        /*0052*/ 	.short	0x0008
        /*0054*/ 	.byte	0x00, 0xf5, 0x21, 0x00


	//----- nvinfo : EIATTR_KPARAM_INFO
	.align		4
.L_17:
        /*0058*/ 	.byte	0x04, 0x17
        /*005a*/ 	.short	(.L_19 - .L_18)
.L_18:
        /*005c*/ 	.word	0x00000000
        /*0060*/ 	.short	0x0000
        /*0062*/ 	.short	0x0000
        /*0064*/ 	.byte	0x00, 0xf5, 0x21, 0x00


	//----- nvinfo : EIATTR_SPARSE_MMA_MASK
	.align		4
.L_19:
        /*0068*/ 	.byte	0x03, 0x50
        /*006a*/ 	.short	0x0000


	//----- nvinfo : EIATTR_MAXREG_COUNT
	.align		4
        /*006c*/ 	.byte	0x03, 0x1b
        /*006e*/ 	.short	0x00ff


	//----- nvinfo : EIATTR_MERCURY_ISA_VERSION
	.align		4
        /*0070*/ 	.byte	0x03, 0x5f
        /*0072*/ 	.short	0x0101


	//----- nvinfo : EIATTR_VRC_CTA_INIT_COUNT
	.align		4
        /*0074*/ 	.byte	0x02, 0x4a
	.zero		1
	.zero		1


	//----- nvinfo : EIATTR_EXIT_INSTR_OFFSETS
	.align		4
        /*0078*/ 	.byte	0x04, 0x1c
        /*007a*/ 	.short	(.L_21 - .L_20)


	//   ....[0]....
.L_20:
        /*007c*/ 	.word	0x000000e0


	//   ....[1]....
        /*0080*/ 	.word	0x00000d00


	//----- nvinfo : EIATTR_CBANK_PARAM_SIZE
	.align		4
.L_21:
        /*0084*/ 	.byte	0x03, 0x19
        /*0086*/ 	.short	0x0024


	//----- nvinfo : EIATTR_PARAM_CBANK
	.align		4
        /*0088*/ 	.byte	0x04, 0x0a
        /*008a*/ 	.short	(.L_23 - .L_22)
	.align		4
.L_22:
        /*008c*/ 	.word	index@(.nv.constant0._Z13conv2d_kernelPKfS0_Pfiii)
        /*0090*/ 	.short	0x0380
        /*0092*/ 	.short	0x0024


	//----- nvinfo : EIATTR_SW_WAR
	.align		4
.L_23:
        /*0094*/ 	.byte	0x04, 0x36
        /*0096*/ 	.short	(.L_25 - .L_24)
.L_24:
        /*0098*/ 	.word	0x00000008
.L_25:


//--------------------- .nv.callgraph             --------------------------
	.section	.nv.callgraph,"",@"SHT_CUDA_CALLGRAPH"
	.align	4
	.sectionentsize	8
	.align		4
        /*0000*/ 	.word	0x00000000
	.align		4
        /*0004*/ 	.word	0xffffffff
	.align		4
        /*0008*/ 	.word	0x00000000
	.align		4
        /*000c*/ 	.word	0xfffffffe
	.align		4
        /*0010*/ 	.word	0x00000000
	.align		4
        /*0014*/ 	.word	0xfffffffd
	.align		4
        /*0018*/ 	.word	0x00000000
	.align		4
        /*001c*/ 	.word	0xfffffffc


//--------------------- .text._Z13conv2d_kernelPKfS0_Pfiii --------------------------
	.section	.text._Z13conv2d_kernelPKfS0_Pfiii,"ax",@progbits
	.align	128
        .global         _Z13conv2d_kernelPKfS0_Pfiii
        .type           _Z13conv2d_kernelPKfS0_Pfiii,@function
        .size           _Z13conv2d_kernelPKfS0_Pfiii,(.L_x_8 - _Z13conv2d_kernelPKfS0_Pfiii)
        .other          _Z13conv2d_kernelPKfS0_Pfiii,@"STO_CUDA_ENTRY STV_DEFAULT"
_Z13conv2d_kernelPKfS0_Pfiii:
.text._Z13conv2d_kernelPKfS0_Pfiii:
[----:B------:R-:W-:Y:S01]  /*0000*/  LDC R1, c[0x0][0x37c] ;  /* 0x0000df00ff017b82 */ /* 0x000fe20000000800 */
[----:B------:R-:W0:Y:S07]  /*0010*/  S2R R5, SR_TID.X ;  /* 0x0000000000057919 */ /* 0x000e2e0000002100 */
[----:B------:R-:W1:Y:S01]  /*0020*/  LDC R6, c[0x0][0x360] ;  /* 0x0000d800ff067b82 */ /* 0x000e620000000800 */
[----:B------:R-:W2:Y:S07]  /*0030*/  LDCU.64 UR6, c[0x0][0x398] ;  /* 0x00007300ff0677ac */ /* 0x000eae0008000a00 */
[----:B------:R-:W0:Y:S08]  /*0040*/  S2UR UR5, SR_CTAID.Y ;  /* 0x00000000000579c3 */ /* 0x000e300000002600 */
[----:B------:R-:W0:Y:S08]  /*0050*/  LDC R0, c[0x0][0x364] ;  /* 0x0000d900ff007b82 */ /* 0x000e300000000800 */
[----:B------:R-:W2:Y:S08]  /*0060*/  LDC R9, c[0x0][0x3a0] ;  /* 0x0000e800ff097b82 */ /* 0x000eb00000000800 */
[----:B------:R-:W1:Y:S01]  /*0070*/  S2UR UR4, SR_CTAID.X ;  /* 0x00000000000479c3 */ /* 0x000e620000002500 */
[----:B0-----:R-:W-:Y:S01]  /*0080*/  IMAD R0, R0, UR5, R5 ;  /* 0x0000000500007c24 */ /* 0x001fe2000f8e0205 */
[----:B--2---:R-:W-:-:S02]  /*0090*/  IADD3 R3, PT, PT, -R9, UR6, RZ ;  /* 0x0000000609037c10 */ /* 0x004fc4000fffe1ff */
[----:B------:R-:W-:Y:S02]  /*00a0*/  IADD3 R7, PT, PT, -R9, UR7, RZ ;  /* 0x0000000709077c10 */ /* 0x000fe4000fffe1ff */
[----:B------:R-:W-:Y:S01]  /*00b0*/  ISETP.GT.AND P0, PT, R0, R3, PT ;  /* 0x000000030000720c */ /* 0x000fe20003f04270 */
[----:B-1----:R-:W-:-:S05]  /*00c0*/  IMAD R6, R6, UR4, R5 ;  /* 0x0000000406067c24 */ /* 0x002fca000f8e0205 */
[----:B------:R-:W-:-:S13]  /*00d0*/  ISETP.GT.OR P0, PT, R6, R7, P0 ;  /* 0x000000070600720c */ /* 0x000fda0000704670 */
[----:B------:R-:W-:Y:S05]  /*00e0*/  @P0 EXIT ;  /* 0x000000000000094d */ /* 0x000fea0003800000 */
[----:B------:R-:W-:Y:S01]  /*00f0*/  ISETP.GE.AND P0, PT, R9, 0x1, PT ;  /* 0x000000010900780c */ /* 0x000fe20003f06270 */
[----:B------:R-:W0:Y:S01]  /*0100*/  LDCU.64 UR10, c[0x0][0x358] ;  /* 0x00006b00ff0a77ac */ /* 0x000e220008000a00 */
[----:B------:R-:W-:-:S11]  /*0110*/  HFMA2 R14, -RZ, RZ, 0, 0 ;  /* 0x00000000ff0e7431 */ /* 0x000fd600000001ff */
[----:B------:R-:W-:Y:S05]  /*0120*/  @!P0 BRA `(.L_x_0) ;  /* 0x0000000800e08947 */ /* 0x000fea0003800000 */
[----:B------:R-:W1:Y:S01]  /*0130*/  LDCU.64 UR6, c[0x0][0x380] ;  /* 0x00007000ff0677ac */ /* 0x000e620008000a00 */
[C---:B------:R-:W-:Y:S02]  /*0140*/  LOP3.LUT R8, R9.reuse, 0x7ffffff0, RZ, 0xc0, !PT ;  /* 0x7ffffff009087812 */ /* 0x040fe400078ec0ff */
[C---:B------:R-:W-:Y:S01]  /*0150*/  LOP3.LUT R17, R9.reuse, 0xf, RZ, 0xc0, !PT ;  /* 0x0000000f09117812 */ /* 0x040fe200078ec0ff */
[----:B------:R-:W-:Y:S01]  /*0160*/  UMOV UR4, URZ ;  /* 0x000000ff00047c82 */ /* 0x000fe20008000000 */
[C---:B------:R-:W-:Y:S02]  /*0170*/  LOP3.LUT R18, R9.reuse, 0x7, RZ, 0xc0, !PT ;  /* 0x0000000709127812 */ /* 0x040fe400078ec0ff */
[----:B------:R-:W-:Y:S02]  /*0180*/  LOP3.LUT R9, R9, 0x3, RZ, 0xc0, !PT ;  /* 0x0000000309097812 */ /* 0x000fe400078ec0ff */
[----:B------:R-:W-:Y:S02]  /*0190*/  MOV R14, RZ ;  /* 0x000000ff000e7202 */ /* 0x000fe40000000f00 */
[----:B------:R-:W-:Y:S01]  /*01a0*/  IADD3 R10, PT, PT, -R8, RZ, RZ ;  /* 0x000000ff080a7210 */ /* 0x000fe20007ffe1ff */
[----:B-1----:R-:W-:-:S04]  /*01b0*/  UIADD3 UR5, UP0, UPT, UR6, 0x20, URZ ;  /* 0x0000002006057890 */ /* 0x002fc8000ff1e0ff */
[----:B------:R-:W-:-:S12]  /*01c0*/  UIADD3.X UR8, UPT, UPT, URZ, UR7, URZ, UP0, !UPT ;  /* 0x00000007ff087290 */ /* 0x000fd800087fe4ff */
.L_x_6:
[----:B------:R-:W1:Y:S01]  /*01d0*/  LDCU UR6, c[0x0][0x3a0] ;  /* 0x00007400ff0677ac */ /* 0x000e620008000800 */
[----:B------:R-:W-:Y:S01]  /*01e0*/  VIADD R11, R0, UR4 ;  /* 0x00000004000b7c36 */ /* 0x000fe20008000000 */
[----:B------:R-:W-:Y:S01]  /*01f0*/  MOV R16, RZ ;  /* 0x000000ff00107202 */ /* 0x000fe20000000f00 */
[----:B------:R-:W2:Y:S01]  /*0200*/  LDCU UR7, c[0x0][0x39c] ;  /* 0x00007380ff0777ac */ /* 0x000ea20008000800 */
[----:B-1----:R-:W-:Y:S02]  /*0210*/  UISETP.GE.U32.AND UP1, UPT, UR6, 0x10, UPT ;  /* 0x000000100600788c */ /* 0x002fe4000bf26070 */
[----:B------:R-:W-:Y:S02]  /*0220*/  UIMAD UR12, UR4, UR6, URZ ;  /* 0x00000006040c72a4 */ /* 0x000fe4000f8e02ff */
[----:B------:R-:W-:Y:S01]  /*0230*/  UIADD3 UR4, UPT, UPT, UR4, 0x1, URZ ;  /* 0x0000000104047890 */ /* 0x000fe2000fffe0ff */
[----:B--2---:R-:W-:-:S03]  /*0240*/  IMAD R11, R11, UR7, R6 ;  /* 0x000000070b0b7c24 */ /* 0x004fc6000f8e0206 */
[----:B------:R-:W-:Y:S01]  /*0250*/  UISETP.NE.AND UP0, UPT, UR4, UR6, UPT ;  /* 0x000000060400728c */ /* 0x000fe2000bf05270 */
[----:B------:R-:W-:Y:S10]  /*0260*/  BRA.U !UP1, `(.L_x_1) ;  /* 0x0000000509107547 */ /* 0x000ff4000b800000 */
[----:B------:R-:W1:Y:S01]  /*0270*/  LDCU.64 UR6, c[0x0][0x388] ;  /* 0x00007100ff0677ac */ /* 0x000e620008000a00 */
[----:B------:R-:W-:Y:S02]  /*0280*/  MOV R12, R11 ;  /* 0x0000000b000c7202 */ /* 0x000fe40000000f00 */
[----:B------:R-:W-:Y:S01]  /*0290*/  MOV R13, R10 ;  /* 0x0000000a000d7202 */ /* 0x000fe20000000f00 */
[----:B-1----:R-:W-:-:S04]  /*02a0*/  UIMAD.WIDE.U32 UR6, UR12, 0x4, UR6 ;  /* 0x000000040c0678a5 */ /* 0x002fc8000f8e0006 */
[----:B------:R-:W-:-:S04]  /*02b0*/  UIADD3 UR9, UP1, UPT, UR6, 0x20, URZ ;  /* 0x0000002006097890 */ /* 0x000fc8000ff3e0ff */
[----:B------:R-:W-:Y:S02]  /*02c0*/  UIADD3.X UR6, UPT, UPT, URZ, UR7, URZ, UP1, !UPT ;  /* 0x00000007ff067290 */ /* 0x000fe40008ffe4ff */
[----:B------:R-:W-:-:S04]  /*02d0*/  IMAD.U32 R15, RZ, RZ, UR9 ;  /* 0x00000009ff0f7e24 */ /* 0x000fc8000f8e00ff */
[----:B------:R-:W-:-:S07]  /*02e0*/  MOV R16, UR6 ;  /* 0x0000000600107c02 */ /* 0x000fce0008000f00 */
.L_x_2:
[----:B------:R-:W-:Y:S01]  /*02f0*/  MOV R4, UR5 ;  /* 0x0000000500047c02 */ /* 0x000fe20008000f00 */
[----:B------:R-:W-:Y:S01]  /*0300*/  IMAD.MOV.U32 R2, RZ, RZ, R15 ;  /* 0x000000ffff027224 */ /* 0x000fe200078e000f */
[----:B------:R-:W-:Y:S02]  /*0310*/  MOV R5, UR8 ;  /* 0x0000000800057c02 */ /* 0x000fe40008000f00 */
[----:B------:R-:W-:Y:S01]  /*0320*/  MOV R3, R16 ;  /* 0x0000001000037202 */ /* 0x000fe20000000f00 */
[----:B------:R-:W-:-:S04]  /*0330*/  IMAD.WIDE R4, R12, 0x4, R4 ;  /* 0x000000040c047825 */ /* 0x000fc800078e0204 */
[----:B0-----:R-:W2:Y:S04]  /*0340*/  LDG.E R24, desc[UR10][R2.64+-0x20] ;  /* 0xffffe00a02187981 */ /* 0x001ea8000c1e1900 */
[----:B------:R-:W2:Y:S04]  /*0350*/  LDG.E R15, desc[UR10][R4.64+-0x20] ;  /* 0xffffe00a040f7981 */ /* 0x000ea8000c1e1900 */
[----:B------:R-:W3:Y:S04]  /*0360*/  LDG.E R25, desc[UR10][R2.64+-0x1c] ;  /* 0xffffe40a02197981 */ /* 0x000ee8000c1e1900 */
[----:B------:R-:W3:Y:S04]  /*0370*/  LDG.E R26, desc[UR10][R4.64+-0x1c] ;  /* 0xffffe40a041a7981 */ /* 0x000ee8000c1e1900 */
[----:B------:R-:W4:Y:S04]  /*0380*/  LDG.E R22, desc[UR10][R2.64+-0x18] ;  /* 0xffffe80a02167981 */ /* 0x000f28000c1e1900 */
[----:B------:R-:W4:Y:S04]  /*0390*/  LDG.E R23, desc[UR10][R4.64+-0x18] ;  /* 0xffffe80a04177981 */ /* 0x000f28000c1e1900 */
[----:B------:R-:W5:Y:S04]  /*03a0*/  LDG.E R20, desc[UR10][R2.64+-0x14] ;  /* 0xffffec0a02147981 */ /* 0x000f68000c1e1900 */
[----:B------:R-:W5:Y:S04]  /*03b0*/  LDG.E R21, desc[UR10][R4.64+-0x14] ;  /* 0xffffec0a04157981 */ /* 0x000f68000c1e1900 */
[----:B------:R-:W5:Y:S04]  /*03c0*/  LDG.E R16, desc[UR10][R2.64+-0x10] ;  /* 0xfffff00a02107981 */ /* 0x000f68000c1e1900 */
[----:B------:R-:W5:Y:S04]  /*03d0*/  LDG.E R19, desc[UR10][R4.64+-0x10] ;  /* 0xfffff00a04137981 */ /* 0x000f68000c1e1900 */
[----:B------:R-:W5:Y:S01]  /*03e0*/  LDG.E R27, desc[UR10][R2.64+0x1c] ;  /* 0x00001c0a021b7981 */ /* 0x000f62000c1e1900 */
[----:B--2---:R-:W-:-:S03]  /*03f0*/  FFMA R15, R15, R24, R14 ;  /* 0x000000180f0f7223 */ /* 0x004fc6000000000e */
[----:B------:R-:W2:Y:S04]  /*0400*/  LDG.E R14, desc[UR10][R2.64+-0xc] ;  /* 0xfffff40a020e7981 */ /* 0x000ea8000c1e1900 */
[----:B------:R-:W2:Y:S01]  /*0410*/  LDG.E R24, desc[UR10][R2.64] ;  /* 0x0000000a02187981 */ /* 0x000ea2000c1e1900 */
[----:B---3--:R-:W-:-:S03]  /*0420*/  FFMA R26, R26, R25, R15 ;  /* 0x000000191a1a7223 */ /* 0x008fc6000000000f */
[----:B------:R-:W2:Y:S04]  /*0430*/  LDG.E R15, desc[UR10][R4.64+-0xc] ;  /* 0xfffff40a040f7981 */ /* 0x000ea8000c1e1900 */
[----:B------:R-:W3:Y:S01]  /*0440*/  LDG.E R25, desc[UR10][R4.64] ;  /* 0x0000000a04197981 */ /* 0x000ee2000c1e1900 */
[----:B----4-:R-:W-:-:S03]  /*0450*/  FFMA R26, R23, R22, R26 ;  /* 0x00000016171a7223 */ /* 0x010fc6000000001a */
[----:B------:R-:W4:Y:S04]  /*0460*/  LDG.E R22, desc[UR10][R2.64+-0x8] ;  /* 0xfffff80a02167981 */ /* 0x000f28000c1e1900 */
[----:B------:R-:W4:Y:S01]  /*0470*/  LDG.E R23, desc[UR10][R4.64+-0x8] ;  /* 0xfffff80a04177981 */ /* 0x000f22000c1e1900 */
[----:B-----5:R-:W-:-:S03]  /*0480*/  FFMA R26, R21, R20, R26 ;  /* 0x00000014151a7223 */ /* 0x020fc6000000001a */
[----:B------:R-:W5:Y:S04]  /*0490*/  LDG.E R20, desc[UR10][R2.64+-0x4] ;  /* 0xfffffc0a02147981 */ /* 0x000f68000c1e1900 */
[----:B------:R-:W5:Y:S01]  /*04a0*/  LDG.E R21, desc[UR10][R4.64+-0x4] ;  /* 0xfffffc0a04157981 */ /* 0x000f62000c1e1900 */
[----:B------:R-:W-:-:S03]  /*04b0*/  FFMA R26, R19, R16, R26 ;  /* 0x00000010131a7223 */ /* 0x000fc6000000001a */
[----:B------:R-:W3:Y:S04]  /*04c0*/  LDG.E R19, desc[UR10][R2.64+0x4] ;  /* 0x0000040a02137981 */ /* 0x000ee8000c1e1900 */
[----:B------:R-:W3:Y:S01]  /*04d0*/  LDG.E R16, desc[UR10][R4.64+0x4] ;  /* 0x0000040a04107981 */ /* 0x000ee2000c1e1900 */
[----:B--2---:R-:W-:-:S03]  /*04e0*/  FFMA R14, R15, R14, R26 ;  /* 0x0000000e0f0e7223 */ /* 0x004fc6000000001a */
[----:B------:R-:W2:Y:S04]  /*04f0*/  LDG.E R15, desc[UR10][R2.64+0x8] ;  /* 0x0000080a020f7981 */ /* 0x000ea8000c1e1900 */
[----:B------:R-:W2:Y:S01]  /*0500*/  LDG.E R26, desc[UR10][R4.64+0x1c] ;  /* 0x00001c0a041a7981 */ /* 0x000ea2000c1e1900 */
[----:B----4-:R-:W-:-:S03]  /*0510*/  FFMA R22, R23, R22, R14 ;  /* 0x0000001617167223 */ /* 0x010fc6000000000e */
[----:B------:R-:W2:Y:S04]  /*0520*/  LDG.E R14, desc[UR10][R4.64+0x8] ;  /* 0x0000080a040e7981 */ /* 0x000ea8000c1e1900 */
[----:B------:R-:W4:Y:S01]  /*0530*/  LDG.E R23, desc[UR10][R4.64+0x10] ;  /* 0x0000100a04177981 */ /* 0x000f22000c1e1900 */
[----:B-----5:R-:W-:-:S03]  /*0540*/  FFMA R22, R21, R20, R22 ;  /* 0x0000001415167223 */ /* 0x020fc60000000016 */
[----:B------:R-:W5:Y:S01]  /*0550*/  LDG.E R21, desc[UR10][R2.64+0xc] ;  /* 0x00000c0a02157981 */ /* 0x000f62000c1e1900 */
[----:B---3--:R-:W-:-:S03]  /*0560*/  FFMA R25, R25, R24, R22 ;  /* 0x0000001819197223 */ /* 0x008fc60000000016 */
[----:B------:R-:W5:Y:S04]  /*0570*/  LDG.E R20, desc[UR10][R4.64+0xc] ;  /* 0x00000c0a04147981 */ /* 0x000f68000c1e1900 */
[----:B------:R-:W4:Y:S01]  /*0580*/  LDG.E R22, desc[UR10][R2.64+0x10] ;  /* 0x0000100a02167981 */ /* 0x000f22000c1e1900 */
[----:B------:R-:W-:-:S03]  /*0590*/  FFMA R29, R16, R19, R25 ;  /* 0x00000013101d7223 */ /* 0x000fc60000000019 */
[----:B------:R-:W3:Y:S04]  /*05a0*/  LDG.E R25, desc[UR10][R2.64+0x14] ;  /* 0x0000140a02197981 */ /* 0x000ee8000c1e1900 */
[----:B------:R-:W3:Y:S04]  /*05b0*/  LDG.E R24, desc[UR10][R4.64+0x14] ;  /* 0x0000140a04187981 */ /* 0x000ee8000c1e1900 */
[----:B------:R-:W3:Y:S04]  /*05c0*/  LDG.E R16, desc[UR10][R2.64+0x18] ;  /* 0x0000180a02107981 */ /* 0x000ee8000c1e1900 */
[----:B------:R-:W3:Y:S01]  /*05d0*/  LDG.E R19, desc[UR10][R4.64+0x18] ;  /* 0x0000180a04137981 */ /* 0x000ee2000c1e1900 */
[----:B------:R-:W-:-:S04]  /*05e0*/  IADD3 R13, PT, PT, R13, 0x10, RZ ;  /* 0x000000100d0d7810 */ /* 0x000fc80007ffe0ff */
[----:B------:R-:W-:Y:S01]  /*05f0*/  ISETP.NE.AND P0, PT, R13, RZ, PT ;  /* 0x000000ff0d00720c */ /* 0x000fe20003f05270 */
[----:B------:R-:W-:Y:S02]  /*0600*/  VIADD R12, R12, 0x10 ;  /* 0x000000100c0c7836 */ /* 0x000fe40000000000 */
[----:B--2---:R-:W-:-:S04]  /*0610*/  FFMA R15, R14, R15, R29 ;  /* 0x0000000f0e0f7223 */ /* 0x004fc8000000001d */
[----:B-----5:R-:W-:-:S04]  /*0620*/  FFMA R20, R20, R21, R15 ;  /* 0x0000001514147223 */ /* 0x020fc8000000000f */
[----:B----4-:R-:W-:Y:S01]  /*0630*/  FFMA R23, R23, R22, R20 ;  /* 0x0000001617177223 */ /* 0x010fe20000000014 */
[----:B------:R-:W-:-:S03]  /*0640*/  IADD3 R15, P1, PT, R2, 0x40, RZ ;  /* 0x00000040020f7810 */ /* 0x000fc60007f3e0ff */
[----:B---3--:R-:W-:-:S04]  /*0650*/  FFMA R24, R24, R25, R23 ;  /* 0x0000001918187223 */ /* 0x008fc80000000017 */
[----:B------:R-:W-:Y:S01]  /*0660*/  FFMA R19, R19, R16, R24 ;  /* 0x0000001013137223 */ /* 0x000fe20000000018 */
[----:B------:R-:W-:-:S03]  /*0670*/  IADD3.X R16, PT, PT, RZ, R3, RZ, P1, !PT ;  /* 0x00000003ff107210 */ /* 0x000fc60000ffe4ff */
[----:B------:R-:W-:Y:S01]  /*0680*/  FFMA R14, R26, R27, R19 ;  /* 0x0000001b1a0e7223 */ /* 0x000fe20000000013 */
[----:B------:R-:W-:Y:S06]  /*0690*/  @P0 BRA `(.L_x_2) ;  /* 0xfffffffc00140947 */ /* 0x000fec000383ffff */
[----:B------:R-:W-:-:S07]  /*06a0*/  MOV R16, R8 ;  /* 0x0000000800107202 */ /* 0x000fce0000000f00 */
.L_x_1:
[----:B------:R-:W-:-:S13]  /*06b0*/  ISETP.NE.AND P0, PT, R17, RZ, PT ;  /* 0x000000ff1100720c */ /* 0x000fda0003f05270 */
[----:B------:R-:W-:Y:S05]  /*06c0*/  @!P0 BRA `(.L_x_3) ;  /* 0x0000000400748947 */ /* 0x000fea0003800000 */
[----:B------:R-:W-:Y:S02]  /*06d0*/  IADD3 R2, PT, PT, R17, -0x1, RZ ;  /* 0xffffffff11027810 */ /* 0x000fe40007ffe0ff */
[----:B------:R-:W-:Y:S02]  /*06e0*/  ISETP.NE.AND P0, PT, R18, RZ, PT ;  /* 0x000000ff1200720c */ /* 0x000fe40003f05270 */
[----:B------:R-:W-:-:S13]  /*06f0*/  ISETP.GE.U32.AND P1, PT, R2, 0x7, PT ;  /* 0x000000070200780c */ /* 0x000fda0003f26070 */
[----:B------:R-:W-:Y:S05]  /*0700*/  @!P1 BRA `(.L_x_4) ;  /* 0x0000000000909947 */ /* 0x000fea0003800000 */
[----:B------:R-:W1:Y:S01]  /*0710*/  LDC.64 R12, c[0x0][0x388] ;  /* 0x0000e200ff0c7b82 */ /* 0x000e620000000a00 */
[----:B------:R-:W-:Y:S01]  /*0720*/  IADD3 R15, PT, PT, R16, UR12, RZ ;  /* 0x0000000c100f7c10 */ /* 0x000fe2000fffe0ff */
[----:B------:R-:W-:-:S06]  /*0730*/  IMAD.IADD R5, R11, 0x1, R16 ;  /* 0x000000010b057824 */ /* 0x000fcc00078e0210 */
[----:B------:R-:W2:Y:S01]  /*0740*/  LDC.64 R2, c[0x0][0x380] ;  /* 0x0000e000ff027b82 */ /* 0x000ea20000000a00 */
[----:B-1----:R-:W-:-:S05]  /*0750*/  IMAD.WIDE.U32 R12, R15, 0x4, R12 ;  /* 0x000000040f0c7825 */ /* 0x002fca00078e000c */
[----:B0-----:R-:W3:Y:S01]  /*0760*/  LDG.E R23, desc[UR10][R12.64] ;  /* 0x0000000a0c177981 */ /* 0x001ee2000c1e1900 */
[----:B--2---:R-:W-:Y:S02]  /*0770*/  IMAD.WIDE R2, R5, 0x4, R2 ;  /* 0x0000000405027825 */ /* 0x004fe400078e0202 */
[----:B------:R-:W0:Y:S03]  /*0780*/  LDC.64 R4, c[0x0][0x388] ;  /* 0x0000e200ff047b82 */ /* 0x000e260000000a00 */
[----:B------:R-:W3:Y:S01]  /*0790*/  LDG.E R21, desc[UR10][R2.64] ;  /* 0x0000000a02157981 */ /* 0x000ee2000c1e1900 */
[----:B------:R-:W-:-:S03]  /*07a0*/  IADD3 R15, P1, PT, R16, UR12, RZ ;  /* 0x0000000c100f7c10 */ /* 0x000fc6000ff3e0ff */
[----:B------:R-:W2:Y:S01]  /*07b0*/  LDG.E R19, desc[UR10][R2.64+0x8] ;  /* 0x0000080a02137981 */ /* 0x000ea2000c1e1900 */
[----:B------:R-:W-:-:S03]  /*07c0*/  IADD3.X R20, PT, PT, RZ, RZ, RZ, P1, !PT ;  /* 0x000000ffff147210 */ /* 0x000fc60000ffe4ff */
[----:B------:R-:W4:Y:S04]  /*07d0*/  LDG.E R12, desc[UR10][R2.64+0xc] ;  /* 0x00000c0a020c7981 */ /* 0x000f28000c1e1900 */
[----:B------:R-:W5:Y:S01]  /*07e0*/  LDG.E R25, desc[UR10][R2.64+0x1c] ;  /* 0x00001c0a02197981 */ /* 0x000f62000c1e1900 */
[----:B0-----:R-:W-:-:S04]  /*07f0*/  LEA R4, P1, R15, R4, 0x2 ;  /* 0x000000040f047211 */ /* 0x001fc800078210ff */
[----:B------:R-:W-:Y:S02]  /*0800*/  LEA.HI.X R5, R15, R5, R20, 0x2, P1 ;  /* 0x000000050f057211 */ /* 0x000fe400008f1414 */
[----:B------:R-:W2:Y:S04]  /*0810*/  LDG.E R15, desc[UR10][R2.64+0x4] ;  /* 0x0000040a020f7981 */ /* 0x000ea8000c1e1900 */
[----:B------:R-:W2:Y:S04]  /*0820*/  LDG.E R20, desc[UR10][R4.64+0x4] ;  /* 0x0000040a04147981 */ /* 0x000ea8000c1e1900 */
[----:B------:R-:W4:Y:S04]  /*0830*/  LDG.E R22, desc[UR10][R4.64+0x8] ;  /* 0x0000080a04167981 */ /* 0x000f28000c1e1900 */
[----:B------:R-:W5:Y:S04]  /*0840*/  LDG.E R13, desc[UR10][R4.64+0xc] ;  /* 0x00000c0a040d7981 */ /* 0x000f68000c1e1900 */
[----:B------:R-:W5:Y:S04]  /*0850*/  LDG.E R24, desc[UR10][R4.64+0x10] ;  /* 0x0000100a04187981 */ /* 0x000f68000c1e1900 */
[----:B------:R-:W5:Y:S04]  /*0860*/  LDG.E R26, desc[UR10][R4.64+0x14] ;  /* 0x0000140a041a7981 */ /* 0x000f68000c1e1900 */
[----:B------:R-:W5:Y:S04]  /*0870*/  LDG.E R27, desc[UR10][R4.64+0x18] ;  /* 0x0000180a041b7981 */ /* 0x000f68000c1e1900 */
[----:B------:R-:W5:Y:S01]  /*0880*/  LDG.E R28, desc[UR10][R4.64+0x1c] ;  /* 0x00001c0a041c7981 */ /* 0x000f62000c1e1900 */
[----:B---3--:R-:W-:-:S03]  /*0890*/  FFMA R29, R21, R23, R14 ;  /* 0x00000017151d7223 */ /* 0x008fc6000000000e */
[----:B------:R-:W3:Y:S04]  /*08a0*/  LDG.E R23, desc[UR10][R2.64+0x10] ;  /* 0x0000100a02177981 */ /* 0x000ee8000c1e1900 */
[----:B------:R-:W3:Y:S04]  /*08b0*/  LDG.E R21, desc[UR10][R2.64+0x14] ;  /* 0x0000140a02157981 */ /* 0x000ee8000c1e1900 */
[----:B------:R-:W3:Y:S01]  /*08c0*/  LDG.E R14, desc[UR10][R2.64+0x18] ;  /* 0x0000180a020e7981 */ /* 0x000ee2000c1e1900 */
[----:B--2---:R-:W-:-:S04]  /*08d0*/  FFMA R20, R15, R20, R29 ;  /* 0x000000140f147223 */ /* 0x004fc8000000001d */
[----:B----4-:R-:W-:-:S04]  /*08e0*/  FFMA R19, R19, R22, R20 ;  /* 0x0000001613137223 */ /* 0x010fc80000000014 */
[----:B-----5:R-:W-:Y:S01]  /*08f0*/  FFMA R12, R12, R13, R19 ;  /* 0x0000000d0c0c7223 */ /* 0x020fe20000000013 */
[----:B------:R-:W-:-:S03]  /*0900*/  IADD3 R16, PT, PT, R16, 0x8, RZ ;  /* 0x0000000810107810 */ /* 0x000fc60007ffe0ff */
[----:B---3--:R-:W-:-:S04]  /*0910*/  FFMA R12, R23, R24, R12 ;  /* 0x00000018170c7223 */ /* 0x008fc8000000000c */
[----:B------:R-:W-:-:S04]  /*0920*/  FFMA R21, R21, R26, R12 ;  /* 0x0000001a15157223 */ /* 0x000fc8000000000c */
[----:B------:R-:W-:-:S04]  /*0930*/  FFMA R14, R14, R27, R21 ;  /* 0x0000001b0e0e7223 */ /* 0x000fc80000000015 */
[----:B------:R-:W-:-:S07]  /*0940*/  FFMA R14, R25, R28, R14 ;  /* 0x0000001c190e7223 */ /* 0x000fce000000000e */
.L_x_4:
[----:B------:R-:W-:Y:S05]  /*0950*/  @!P0 BRA `(.L_x_3) ;  /* 0x0000000000d08947 */ /* 0x000fea0003800000 */
[----:B------:R-:W-:Y:S02]  /*0960*/  IADD3 R2, PT, PT, R18, -0x1, RZ ;  /* 0xffffffff12027810 */ /* 0x000fe40007ffe0ff */
[----:B------:R-:W-:Y:S02]  /*0970*/  ISETP.NE.AND P0, PT, R9, RZ, PT ;  /* 0x000000ff0900720c */ /* 0x000fe40003f05270 */
[----:B------:R-:W-:-:S13]  /*0980*/  ISETP.GE.U32.AND P1, PT, R2, 0x3, PT ;  /* 0x000000030200780c */ /* 0x000fda0003f26070 */
[----:B------:R-:W-:Y:S05]  /*0990*/  @!P1 BRA `(.L_x_5) ;  /* 0x0000000000609947 */ /* 0x000fea0003800000 */
[----:B------:R-:W1:Y:S01]  /*09a0*/  LDC.64 R4, c[0x0][0x388] ;  /* 0x0000e200ff047b82 */ /* 0x000e620000000a00 */
[C---:B------:R-:W-:Y:S01]  /*09b0*/  VIADD R19, R16.reuse, UR12 ;  /* 0x0000000c10137c36 */ /* 0x040fe20008000000 */
[----:B------:R-:W-:Y:S02]  /*09c0*/  IADD3 R20, P1, PT, R16, UR12, RZ ;  /* 0x0000000c10147c10 */ /* 0x000fe4000ff3e0ff */
[----:B------:R-:W-:-:S04]  /*09d0*/  IADD3 R15, PT, PT, R11, R16, RZ ;  /* 0x000000100b0f7210 */ /* 0x000fc80007ffe0ff */
[----:B------:R-:W2:Y:S08]  /*09e0*/  LDC.64 R2, c[0x0][0x388] ;  /* 0x0000e200ff027b82 */ /* 0x000eb00000000a00 */
[----:B------:R-:W3:Y:S01]  /*09f0*/  LDC.64 R12, c[0x0][0x380] ;  /* 0x0000e000ff0c7b82 */ /* 0x000ee20000000a00 */
[----:B-1----:R-:W-:Y:S01]  /*0a00*/  IMAD.WIDE.U32 R4, R19, 0x4, R4 ;  /* 0x0000000413047825 */ /* 0x002fe200078e0004 */
[----:B------:R-:W-:-:S05]  /*0a10*/  IADD3.X R19, PT, PT, RZ, RZ, RZ, P1, !PT ;  /* 0x000000ffff137210 */ /* 0x000fca0000ffe4ff */
[----:B0-----:R-:W4:Y:S01]  /*0a20*/  LDG.E R4, desc[UR10][R4.64] ;  /* 0x0000000a04047981 */ /* 0x001f22000c1e1900 */
[----:B--2---:R-:W-:-:S04]  /*0a30*/  LEA R2, P1, R20, R2, 0x2 ;  /* 0x0000000214027211 */ /* 0x004fc800078210ff */
[----:B------:R-:W-:Y:S01]  /*0a40*/  LEA.HI.X R3, R20, R3, R19, 0x2, P1 ;  /* 0x0000000314037211 */ /* 0x000fe200008f1413 */
[----:B---3--:R-:W-:-:S04]  /*0a50*/  IMAD.WIDE R12, R15, 0x4, R12 ;  /* 0x000000040f0c7825 */ /* 0x008fc800078e020c */
[----:B------:R-:W2:Y:S04]  /*0a60*/  LDG.E R19, desc[UR10][R2.64+0x4] ;  /* 0x0000040a02137981 */ /* 0x000ea8000c1e1900 */
[----:B------:R-:W4:Y:S04]  /*0a70*/  LDG.E R15, desc[UR10][R12.64] ;  /* 0x0000000a0c0f7981 */ /* 0x000f28000c1e1900 */
[----:B------:R-:W2:Y:S04]  /*0a80*/  LDG.E R20, desc[UR10][R12.64+0x4] ;  /* 0x0000040a0c147981 */ /* 0x000ea8000c1e1900 */
[----:B------:R-:W3:Y:S04]  /*0a90*/  LDG.E R22, desc[UR10][R12.64+0x8] ;  /* 0x0000080a0c167981 */ /* 0x000ee8000c1e1900 */
[----:B------:R-:W3:Y:S04]  /*0aa0*/  LDG.E R21, desc[UR10][R2.64+0x8] ;  /* 0x0000080a02157981 */ /* 0x000ee8000c1e1900 */
[----:B------:R-:W5:Y:S04]  /*0ab0*/  LDG.E R24, desc[UR10][R12.64+0xc] ;  /* 0x00000c0a0c187981 */ /* 0x000f68000c1e1900 */
[----:B------:R-:W5:Y:S01]  /*0ac0*/  LDG.E R23, desc[UR10][R2.64+0xc] ;  /* 0x00000c0a02177981 */ /* 0x000f62000c1e1900 */
[----:B------:R-:W-:Y:S01]  /*0ad0*/  IADD3 R16, PT, PT, R16, 0x4, RZ ;  /* 0x0000000410107810 */ /* 0x000fe20007ffe0ff */
[----:B----4-:R-:W-:-:S04]  /*0ae0*/  FFMA R15, R15, R4, R14 ;  /* 0x000000040f0f7223 */ /* 0x010fc8000000000e */
[----:B--2---:R-:W-:-:S04]  /*0af0*/  FFMA R15, R20, R19, R15 ;  /* 0x00000013140f7223 */ /* 0x004fc8000000000f */
[----:B---3--:R-:W-:-:S04]  /*0b00*/  FFMA R15, R22, R21, R15 ;  /* 0x00000015160f7223 */ /* 0x008fc8000000000f */
[----:B-----5:R-:W-:-:S07]  /*0b10*/  FFMA R14, R24, R23, R15 ;  /* 0x00000017180e7223 */ /* 0x020fce000000000f */
.L_x_5:
[----:B------:R-:W-:Y:S05]  /*0b20*/  @!P0 BRA `(.L_x_3) ;  /* 0x00000000005c8947 */ /* 0x000fea0003800000 */
[----:B------:R-:W1:Y:S01]  /*0b30*/  LDC.64 R4, c[0x0][0x388] ;  /* 0x0000e200ff047b82 */ /* 0x000e620000000a00 */
[----:B------:R-:W-:Y:S01]  /*0b40*/  VIADD R13, R16, UR12 ;  /* 0x0000000c100d7c36 */ /* 0x000fe20008000000 */
[----:B------:R-:W-:-:S06]  /*0b50*/  IADD3 R11, PT, PT, R11, R16, RZ ;  /* 0x000000100b0b7210 */ /* 0x000fcc0007ffe0ff */
[----:B------:R-:W2:Y:S01]  /*0b60*/  LDC.64 R2, c[0x0][0x380] ;  /* 0x0000e000ff027b82 */ /* 0x000ea20000000a00 */
[----:B-1----:R-:W-:-:S06]  /*0b70*/  IMAD.WIDE.U32 R4, R13, 0x4, R4 ;  /* 0x000000040d047825 */ /* 0x002fcc00078e0004 */
[----:B0-----:R-:W3:Y:S01]  /*0b80*/  LDG.E R4, desc[UR10][R4.64] ;  /* 0x0000000a04047981 */ /* 0x001ee2000c1e1900 */
[----:B--2---:R-:W-:-:S05]  /*0b90*/  IMAD.WIDE R2, R11, 0x4, R2 ;  /* 0x000000040b027825 */ /* 0x004fca00078e0202 */
[----:B------:R-:W3:Y:S01]  /*0ba0*/  LDG.E R11, desc[UR10][R2.64] ;  /* 0x0000000a020b7981 */ /* 0x000ee2000c1e1900 */
[----:B------:R-:W-:Y:S01]  /*0bb0*/  ISETP.NE.AND P0, PT, R9, 0x1, PT ;  /* 0x000000010900780c */ /* 0x000fe20003f05270 */
[----:B---3--:R-:W-:-:S12]  /*0bc0*/  FFMA R14, R11, R4, R14 ;  /* 0x000000040b0e7223 */ /* 0x008fd8000000000e */
[----:B------:R-:W-:Y:S05]  /*0bd0*/  @!P0 BRA `(.L_x_3) ;  /* 0x0000000000308947 */ /* 0x000fea0003800000 */
[----:B------:R-:W0:Y:S01]  /*0be0*/  LDC.64 R4, c[0x0][0x388] ;  /* 0x0000e200ff047b82 */ /* 0x000e220000000a00 */
[----:B------:R-:W-:Y:S02]  /*0bf0*/  IADD3 R11, P1, PT, R16, UR12, RZ ;  /* 0x0000000c100b7c10 */ /* 0x000fe4000ff3e0ff */
[----:B------:R-:W-:Y:S02]  /*0c00*/  ISETP.NE.AND P0, PT, R9, 0x2, PT ;  /* 0x000000020900780c */ /* 0x000fe40003f05270 */
[----:B------:R-:W-:-:S11]  /*0c10*/  IADD3.X R12, PT, PT, RZ, RZ, RZ, P1, !PT ;  /* 0x000000ffff0c7210 */ /* 0x000fd60000ffe4ff */
[----:B------:R-:W2:Y:S01]  /*0c20*/  @P0 LDG.E R13, desc[UR10][R2.64+0x8] ;  /* 0x0000080a020d0981 */ /* 0x000ea2000c1e1900 */
[----:B0-----:R-:W-:-:S04]  /*0c30*/  LEA R4, P1, R11, R4, 0x2 ;  /* 0x000000040b047211 */ /* 0x001fc800078210ff */
[----:B------:R-:W-:Y:S02]  /*0c40*/  LEA.HI.X R5, R11, R5, R12, 0x2, P1 ;  /* 0x000000050b057211 */ /* 0x000fe400008f140c */
[----:B------:R-:W3:Y:S04]  /*0c50*/  LDG.E R11, desc[UR10][R2.64+0x4] ;  /* 0x0000040a020b7981 */ /* 0x000ee8000c1e1900 */
[----:B------:R-:W3:Y:S04]  /*0c60*/  LDG.E R12, desc[UR10][R4.64+0x4] ;  /* 0x0000040a040c7981 */ /* 0x000ee8000c1e1900 */
[----:B------:R-:W2:Y:S01]  /*0c70*/  @P0 LDG.E R15, desc[UR10][R4.64+0x8] ;  /* 0x0000080a040f0981 */ /* 0x000ea2000c1e1900 */
[----:B---3--:R-:W-:-:S04]  /*0c80*/  FFMA R14, R11, R12, R14 ;  /* 0x0000000c0b0e7223 */ /* 0x008fc8000000000e */
[----:B--2---:R-:W-:-:S07]  /*0c90*/  @P0 FFMA R14, R13, R15, R14 ;  /* 0x0000000f0d0e0223 */ /* 0x004fce000000000e */
.L_x_3:
[----:B------:R-:W-:Y:S05]  /*0ca0*/  BRA.U UP0, `(.L_x_6) ;  /* 0xfffffff500487547 */ /* 0x000fea000b83ffff */
.L_x_0:
[----:B------:R-:W1:Y:S01]  /*0cb0*/  LDC.64 R2, c[0x0][0x390] ;  /* 0x0000e400ff027b82 */ /* 0x000e620000000a00 */
[----:B------:R-:W-:-:S05]  /*0cc0*/  IMAD R7, R0, R7, R0 ;  /* 0x0000000700077224 */ /* 0x000fca00078e0200 */
[----:B------:R-:W-:-:S05]  /*0cd0*/  IADD3 R7, PT, PT, R6, R7, RZ ;  /* 0x0000000706077210 */ /* 0x000fca0007ffe0ff */
[----:B-1----:R-:W-:-:S05]  /*0ce0*/  IMAD.WIDE R2, R7, 0x4, R2 ;  /* 0x0000000407027825 */ /* 0x002fca00078e0202 */
[----:B0-----:R-:W-:Y:S01]  /*0cf0*/  STG.E desc[UR10][R2.64], R14 ;  /* 0x0000000e02007986 */ /* 0x001fe2000c10190a */
[----:B------:R-:W-:Y:S05]  /*0d00*/  EXIT ;  /* 0x000000000000794d */ /* 0x000fea0003800000 */
.L_x_7:
[----:B------:R-:W-:-:S00]  /*0d10*/  BRA `(.L_x_7) ;  /* 0xfffffffc00fc7947 */ /* 0x000fc0000383ffff */
[----:B------:R-:W-:-:S00]  /*0d20*/  NOP ;  /* 0x0000000000007918 */ /* 0x000fc00000000000 */
        /* <DEDUP_REMOVED lines=13> */
.L_x_8:


//--------------------- .nv.shared.reserved.0     --------------------------
	.section	.nv.shared.reserved.0,"aw",@nobits
	.weak		__nv_reservedSMEM_offset_0_alias
	.size		__nv_reservedSMEM_offset_0_alias, 0, 64
	.other		__nv_reservedSMEM_offset_0_alias,@"STO_CUDA_RESERVED_SHARED STV_DEFAULT"
__nv_reservedSMEM_offset_0_alias:
	.zero		0
	.zero		64


//--------------------- .nv.constant0._Z13conv2d_kernelPKfS0_Pfiii --------------------------
	.section	.nv.constant0._Z13conv2d_kernelPKfS0_Pfiii,"a",@progbits
	.sectionflags	@""
	.align	4
.nv.constant0._Z13conv2d_kernelPKfS0_Pfiii:
	.zero		932


//--------------------- SYMBOLS --------------------------

	.type		.nv.reservedSmem.offset0,@object
	.size		.nv.reservedSmem.offset0,0x4
